//
// Generated by NVIDIA NVVM Compiler
//
// Compiler Build ID: CL-36424714
// Cuda compilation tools, release 13.0, V13.0.88
// Based on NVVM 20.0.0
//

.version 9.0
.target sm_100
.address_size 64

	// .globl	_Z11gpu_mat_mulPfS_S_ll

.visible .entry _Z11gpu_mat_mulPfS_S_ll(
	.param .u64 .ptr .align 1 _Z11gpu_mat_mulPfS_S_ll_param_0,
	.param .u64 .ptr .align 1 _Z11gpu_mat_mulPfS_S_ll_param_1,
	.param .u64 .ptr .align 1 _Z11gpu_mat_mulPfS_S_ll_param_2,
	.param .u64 _Z11gpu_mat_mulPfS_S_ll_param_3,
	.param .u64 _Z11gpu_mat_mulPfS_S_ll_param_4
)
{
	.reg .pred 	%p<12>;
	.reg .b32 	%r<13>;
	.reg .b32 	%f<68>;
	.reg .b64 	%rd<88>;

	ld.param.u64 	%rd34, [_Z11gpu_mat_mulPfS_S_ll_param_0];
	ld.param.u64 	%rd35, [_Z11gpu_mat_mulPfS_S_ll_param_1];
	ld.param.u64 	%rd32, [_Z11gpu_mat_mulPfS_S_ll_param_3];
	ld.param.u64 	%rd33, [_Z11gpu_mat_mulPfS_S_ll_param_4];
	cvta.to.global.u64 	%rd1, %rd35;
	cvta.to.global.u64 	%rd2, %rd34;
	mov.u32 	%r1, %ctaid.x;
	mov.u32 	%r2, %ntid.x;
	mov.u32 	%r3, %tid.x;
	mad.lo.s32 	%r4, %r1, %r2, %r3;
	cvt.u64.u32 	%rd3, %r4;
	and.b64  	%rd36, %rd33, -4294967296;
	setp.ne.s64 	%p1, %rd36, 0;
	@%p1 bra 	$L__BB0_2;
	cvt.u32.u64 	%r5, %rd33;
	cvt.u32.u64 	%r6, %rd3;
	rem.u32 	%r7, %r6, %r5;
	cvt.u64.u32 	%rd79, %r7;
	bra.uni 	$L__BB0_3;
$L__BB0_2:
	rem.s64 	%rd79, %rd3, %rd33;
$L__BB0_3:
	and.b64  	%rd37, %rd32, -4294967296;
	setp.ne.s64 	%p2, %rd37, 0;
	@%p2 bra 	$L__BB0_5;
	cvt.u32.u64 	%r8, %rd32;
	cvt.u32.u64 	%r9, %rd79;
	div.u32 	%r10, %r9, %r8;
	mul.lo.s32 	%r11, %r10, %r8;
	sub.s32 	%r12, %r9, %r11;
	cvt.u64.u32 	%rd80, %r10;
	cvt.u64.u32 	%rd81, %r12;
	bra.uni 	$L__BB0_6;
$L__BB0_5:
	div.s64 	%rd80, %rd79, %rd32;
	mul.lo.s64 	%rd38, %rd80, %rd32;
	sub.s64 	%rd81, %rd79, %rd38;
$L__BB0_6:
	setp.lt.s64 	%p3, %rd32, 1;
	mov.f32 	%f67, 0f00000000;
	@%p3 bra 	$L__BB0_18;
	and.b64  	%rd13, %rd32, 7;
	setp.lt.u64 	%p4, %rd32, 8;
	mov.f32 	%f67, 0f00000000;
	mov.b64 	%rd86, 0;
	@%p4 bra 	$L__BB0_10;
	and.b64  	%rd86, %rd32, 9223372036854775800;
	shl.b64 	%rd40, %rd81, 2;
	add.s64 	%rd83, %rd1, %rd40;
	shl.b64 	%rd16, %rd32, 5;
	shl.b64 	%rd41, %rd80, 2;
	add.s64 	%rd42, %rd41, %rd2;
	add.s64 	%rd82, %rd42, 16;
	shl.b64 	%rd18, %rd32, 2;
	mov.f32 	%f67, 0f00000000;
	mov.u64 	%rd84, %rd86;
$L__BB0_9:
	.pragma "nounroll";
	ld.global.f32 	%f17, [%rd82+-16];
	ld.global.f32 	%f18, [%rd83];
	fma.rn.f32 	%f19, %f17, %f18, %f67;
	ld.global.f32 	%f20, [%rd82+-12];
	add.s64 	%rd43, %rd83, %rd18;
	ld.global.f32 	%f21, [%rd43];
	fma.rn.f32 	%f22, %f20, %f21, %f19;
	ld.global.f32 	%f23, [%rd82+-8];
	add.s64 	%rd44, %rd43, %rd18;
	ld.global.f32 	%f24, [%rd44];
	fma.rn.f32 	%f25, %f23, %f24, %f22;
	ld.global.f32 	%f26, [%rd82+-4];
	add.s64 	%rd45, %rd44, %rd18;
	ld.global.f32 	%f27, [%rd45];
	fma.rn.f32 	%f28, %f26, %f27, %f25;
	ld.global.f32 	%f29, [%rd82];
	add.s64 	%rd46, %rd45, %rd18;
	ld.global.f32 	%f30, [%rd46];
	fma.rn.f32 	%f31, %f29, %f30, %f28;
	ld.global.f32 	%f32, [%rd82+4];
	add.s64 	%rd47, %rd46, %rd18;
	ld.global.f32 	%f33, [%rd47];
	fma.rn.f32 	%f34, %f32, %f33, %f31;
	ld.global.f32 	%f35, [%rd82+8];
	add.s64 	%rd48, %rd47, %rd18;
	ld.global.f32 	%f36, [%rd48];
	fma.rn.f32 	%f37, %f35, %f36, %f34;
	ld.global.f32 	%f38, [%rd82+12];
	add.s64 	%rd49, %rd48, %rd18;
	ld.global.f32 	%f39, [%rd49];
	fma.rn.f32 	%f67, %f38, %f39, %f37;
	add.s64 	%rd84, %rd84, -8;
	add.s64 	%rd83, %rd83, %rd16;
	add.s64 	%rd82, %rd82, 32;
	setp.ne.s64 	%p5, %rd84, 0;
	@%p5 bra 	$L__BB0_9;
$L__BB0_10:
	setp.eq.s64 	%p6, %rd13, 0;
	@%p6 bra 	$L__BB0_18;
	and.b64  	%rd26, %rd32, 3;
	setp.lt.u64 	%p7, %rd13, 4;
	@%p7 bra 	$L__BB0_13;
	add.s64 	%rd50, %rd86, %rd80;
	shl.b64 	%rd51, %rd50, 2;
	add.s64 	%rd52, %rd2, %rd51;
	ld.global.f32 	%f41, [%rd52];
	mad.lo.s64 	%rd53, %rd86, %rd32, %rd81;
	shl.b64 	%rd54, %rd53, 2;
	add.s64 	%rd55, %rd1, %rd54;
	ld.global.f32 	%f42, [%rd55];
	fma.rn.f32 	%f43, %f41, %f42, %f67;
	ld.global.f32 	%f44, [%rd52+4];
	shl.b64 	%rd56, %rd32, 2;
	add.s64 	%rd57, %rd55, %rd56;
	ld.global.f32 	%f45, [%rd57];
	fma.rn.f32 	%f46, %f44, %f45, %f43;
	ld.global.f32 	%f47, [%rd52+8];
	add.s64 	%rd58, %rd57, %rd56;
	ld.global.f32 	%f48, [%rd58];
	fma.rn.f32 	%f49, %f47, %f48, %f46;
	ld.global.f32 	%f50, [%rd52+12];
	add.s64 	%rd59, %rd58, %rd56;
	ld.global.f32 	%f51, [%rd59];
	fma.rn.f32 	%f67, %f50, %f51, %f49;
	add.s64 	%rd86, %rd86, 4;
$L__BB0_13:
	setp.eq.s64 	%p8, %rd26, 0;
	@%p8 bra 	$L__BB0_18;
	setp.eq.s64 	%p9, %rd26, 1;
	@%p9 bra 	$L__BB0_16;
	add.s64 	%rd60, %rd86, %rd80;
	shl.b64 	%rd61, %rd60, 2;
	add.s64 	%rd62, %rd2, %rd61;
	ld.global.f32 	%f53, [%rd62];
	mad.lo.s64 	%rd63, %rd86, %rd32, %rd81;
	shl.b64 	%rd64, %rd63, 2;
	add.s64 	%rd65, %rd1, %rd64;
	ld.global.f32 	%f54, [%rd65];
	fma.rn.f32 	%f55, %f53, %f54, %f67;
	ld.global.f32 	%f56, [%rd62+4];
	shl.b64 	%rd66, %rd32, 2;
	add.s64 	%rd67, %rd65, %rd66;
	ld.global.f32 	%f57, [%rd67];
	fma.rn.f32 	%f67, %f56, %f57, %f55;
	add.s64 	%rd86, %rd86, 2;
$L__BB0_16:
	and.b64  	%rd68, %rd32, 1;
	setp.eq.b64 	%p10, %rd68, 1;
	not.pred 	%p11, %p10;
	@%p11 bra 	$L__BB0_18;
	add.s64 	%rd69, %rd86, %rd80;
	shl.b64 	%rd70, %rd69, 2;
	add.s64 	%rd71, %rd2, %rd70;
	ld.global.f32 	%f58, [%rd71];
	mad.lo.s64 	%rd72, %rd86, %rd32, %rd81;
	shl.b64 	%rd73, %rd72, 2;
	add.s64 	%rd74, %rd1, %rd73;
	ld.global.f32 	%f59, [%rd74];
	fma.rn.f32 	%f67, %f58, %f59, %f67;
$L__BB0_18:
	ld.param.u64 	%rd78, [_Z11gpu_mat_mulPfS_S_ll_param_2];
	cvta.to.global.u64 	%rd75, %rd78;
	shl.b64 	%rd76, %rd79, 2;
	add.s64 	%rd77, %rd75, %rd76;
	st.global.f32 	[%rd77], %f67;
	ret;

}


// ===== COMPILED SASS (sm_100) =====

	.target	sm_100

	.elftype	@"ET_EXEC"


//--------------------- .note.nv.tkinfo           --------------------------
	.section	.note.nv.tkinfo,"",@"SHT_NOTE"
	.sectionflags	@"SHF_NOTE_NV_TKINFO"
	.tkinfo
        /*0018*/ 	.word	0x00000002
        /*0030*/ 	.string	""
        /*0030*/ 	.string	"ptxas"
        /*0030*/ 	.string	"Cuda compilation tools, release 13.0, V13.0.88"
        /*0030*/ 	.string	"Build cuda_13.0.r13.0/compiler.36424714_0"
        /*0030*/ 	.string	"-arch sm_100 -m 64 "



//--------------------- .note.nv.cuinfo           --------------------------
	.section	.note.nv.cuinfo,"",@"SHT_NOTE"
	.sectionflags	@"SHF_NOTE_NV_CUINFO"
        /*0018*/ 	.short	0x0002
        /*001a*/ 	.short	0x0064
        /*001c*/ 	.short	0x0082
	.zero		2


//--------------------- .nv.info                  --------------------------
	.section	.nv.info,"",@"SHT_CUDA_INFO"
	.align	4


	//----- nvinfo : EIATTR_REGCOUNT
	.align		4
        /*0000*/ 	.byte	0x04, 0x2f
        /*0002*/ 	.short	(.L_1 - .L_0)
	.align		4
.L_0:
        /*0004*/ 	.word	index@(_Z11gpu_mat_mulPfS_S_ll)
        /*0008*/ 	.word	0x00000020


	//----- nvinfo : EIATTR_FRAME_SIZE
	.align		4
.L_1:
        /*000c*/ 	.byte	0x04, 0x11
        /*000e*/ 	.short	(.L_3 - .L_2)
	.align		4
.L_2:
        /*0010*/ 	.word	index@($__internal_1_$__cuda_sm20_rem_s64)
        /*0014*/ 	.word	0x00000000


	//----- nvinfo : EIATTR_FRAME_SIZE
	.align		4
.L_3:
        /*0018*/ 	.byte	0x04, 0x11
        /*001a*/ 	.short	(.L_5 - .L_4)
	.align		4
.L_4:
        /*001c*/ 	.word	index@($__internal_0_$__cuda_sm20_div_s64)
        /*0020*/ 	.word	0x00000000


	//----- nvinfo : EIATTR_FRAME_SIZE
	.align		4
.L_5:
        /*0024*/ 	.byte	0x04, 0x11
        /*0026*/ 	.short	(.L_7 - .L_6)
	.align		4
.L_6:
        /*0028*/ 	.word	index@(_Z11gpu_mat_mulPfS_S_ll)
        /*002c*/ 	.word	0x00000000


	//----- nvinfo : EIATTR_MIN_STACK_SIZE
	.align		4
.L_7:
        /*0030*/ 	.byte	0x04, 0x12
        /*0032*/ 	.short	(.L_9 - .L_8)
	.align		4
.L_8:
        /*0034*/ 	.word	index@(_Z11gpu_mat_mulPfS_S_ll)
        /*0038*/ 	.word	0x00000000
.L_9:


//--------------------- .nv.compat                --------------------------
	.section	.nv.compat,"",@"SHT_CUDA_COMPAT_INFO"
	.align	4
        /*0000*/ 	.byte	0x02, 0x09, 0x00, 0x00, 0x02, 0x02, 0x01, 0x00, 0x02, 0x05, 0x05, 0x00, 0x03, 0x07, 0x01, 0x01
        /*0010*/ 	.byte	0x02, 0x03, 0x00, 0x00, 0x02, 0x06, 0x01, 0x00, 0x04, 0x0b, 0x08, 0x00, 0x09, 0x00, 0x00, 0x00
        /*0020*/ 	.byte	0x00, 0x00, 0x00, 0x00


//--------------------- .nv.info._Z11gpu_mat_mulPfS_S_ll --------------------------
	.section	.nv.info._Z11gpu_mat_mulPfS_S_ll,"",@"SHT_CUDA_INFO"
	.sectionflags	@""
	.align	4


	//----- nvinfo : EIATTR_CUDA_API_VERSION
	.align		4
        /*0000*/ 	.byte	0x04, 0x37
        /*0002*/ 	.short	(.L_11 - .L_10)
.L_10:
        /*0004*/ 	.word	0x00000082


	//----- nvinfo : EIATTR_KPARAM_INFO
	.align		4
.L_11:
        /*0008*/ 	.byte	0x04, 0x17
        /*000a*/ 	.short	(.L_13 - .L_12)
.L_12:
        /*000c*/ 	.word	0x00000000
        /*0010*/ 	.short	0x0004
        /*0012*/ 	.short	0x0020
        /*0014*/ 	.byte	0x00, 0xf0, 0x21, 0x00


	//----- nvinfo : EIATTR_KPARAM_INFO
	.align		4
.L_13:
        /*0018*/ 	.byte	0x04, 0x17
        /*001a*/ 	.short	(.L_15 - .L_14)
.L_14:
        /*001c*/ 	.word	0x00000000
        /*0020*/ 	.short	0x0003
        /*0022*/ 	.short	0x0018
        /*0024*/ 	.byte	0x00, 0xf0, 0x21, 0x00


	//----- nvinfo : EIATTR_KPARAM_INFO
	.align		4
.L_15:
        /*0028*/ 	.byte	0x04, 0x17
        /*002a*/ 	.short	(.L_17 - .L_16)
.L_16:
        /*002c*/ 	.word	0x00000000
        /*0030*/ 	.short	0x0002
        /*0032*/ 	.short	0x0010
        /*0034*/ 	.byte	0x00, 0xf5, 0x21, 0x00


	//----- nvinfo : EIATTR_KPARAM_INFO
	.align		4
.L_17:
        /*0038*/ 	.byte	0x04, 0x17
        /*003a*/ 	.short	(.L_19 - .L_18)
.L_18:
        /*003c*/ 	.word	0x00000000
        /*0040*/ 	.short	0x0001
        /*0042*/ 	.short	0x0008
        /*0044*/ 	.byte	0x00, 0xf5, 0x21, 0x00


	//----- nvinfo : EIATTR_KPARAM_INFO
	.align		4
.L_19:
        /*0048*/ 	.byte	0x04, 0x17
        /*004a*/ 	.short	(.L_21 - .L_20)
.L_20:
        /*004c*/ 	.word	0x00000000
        /*0050*/ 	.short	0x0000
        /*0052*/ 	.short	0x0000
        /*0054*/ 	.byte	0x00, 0xf5, 0x21, 0x00


	//----- nvinfo : EIATTR_SPARSE_MMA_MASK
	.align		4
.L_21:
        /*0058*/ 	.byte	0x03, 0x50
        /*005a*/ 	.short	0x0000


	//----- nvinfo : EIATTR_MAXREG_COUNT
	.align		4
        /*005c*/ 	.byte	0x03, 0x1b
        /*005e*/ 	.short	0x00ff


	//----- nvinfo : EIATTR_MERCURY_ISA_VERSION
	.align		4
        /*0060*/ 	.byte	0x03, 0x5f
        /*0062*/ 	.short	0x0101


	//----- nvinfo : EIATTR_VRC_CTA_INIT_COUNT
	.align		4
        /*0064*/ 	.byte	0x02, 0x4a
	.zero		1
	.zero		1


	//----- nvinfo : EIATTR_EXIT_INSTR_OFFSETS
	.align		4
        /*0068*/ 	.byte	0x04, 0x1c
        /*006a*/ 	.short	(.L_23 - .L_22)


	//   ....[0]....
.L_22:
        /*006c*/ 	.word	0x00000ec0


	//----- nvinfo : EIATTR_CRS_STACK_SIZE
	.align		4
.L_23:
        /*0070*/ 	.byte	0x04, 0x1e
        /*0072*/ 	.short	(.L_25 - .L_24)
.L_24:
        /*0074*/ 	.word	0x00000000


	//----- nvinfo : EIATTR_CBANK_PARAM_SIZE
	.align		4
.L_25:
        /*0078*/ 	.byte	0x03, 0x19
        /*007a*/ 	.short	0x0028


	//----- nvinfo : EIATTR_PARAM_CBANK
	.align		4
        /*007c*/ 	.byte	0x04, 0x0a
        /*007e*/ 	.short	(.L_27 - .L_26)
	.align		4
.L_26:
        /*0080*/ 	.word	index@(.nv.constant0._Z11gpu_mat_mulPfS_S_ll)
        /*0084*/ 	.short	0x0380
        /*0086*/ 	.short	0x0028


	//----- nvinfo : EIATTR_SW_WAR
	.align		4
.L_27:
        /*0088*/ 	.byte	0x04, 0x36
        /*008a*/ 	.short	(.L_29 - .L_28)
.L_28:
        /*008c*/ 	.word	0x00000008
.L_29:


//--------------------- .nv.callgraph             --------------------------
	.section	.nv.callgraph,"",@"SHT_CUDA_CALLGRAPH"
	.align	4
	.sectionentsize	8
	.align		4
        /*0000*/ 	.word	0x00000000
	.align		4
        /*0004*/ 	.word	0xffffffff
	.align		4
        /*0008*/ 	.word	0x00000000
	.align		4
        /*000c*/ 	.word	0xfffffffe
	.align		4
        /*0010*/ 	.word	0x00000000
	.align		4
        /*0014*/ 	.word	0xfffffffd
	.align		4
        /*0018*/ 	.word	0x00000000
	.align		4
        /*001c*/ 	.word	0xfffffffc


//--------------------- .text._Z11gpu_mat_mulPfS_S_ll --------------------------
	.section	.text._Z11gpu_mat_mulPfS_S_ll,"ax",@progbits
	.align	128
        .global         _Z11gpu_mat_mulPfS_S_ll
        .type           _Z11gpu_mat_mulPfS_S_ll,@function
        .size           _Z11gpu_mat_mulPfS_S_ll,(.L_x_11 - _Z11gpu_mat_mulPfS_S_ll)
        .other          _Z11gpu_mat_mulPfS_S_ll,@"STO_CUDA_ENTRY STV_DEFAULT"
_Z11gpu_mat_mulPfS_S_ll:
.text._Z11gpu_mat_mulPfS_S_ll:
[----:B------:R-:W-:Y:S01]  /*0000*/  LDC R1, c[0x0][0x37c] ;  /* 0x0000df00ff017b82 */ /* 0x000fe20000000800 */
[----:B------:R-:W0:Y:S01]  /*0010*/  S2R R3, SR_TID.X ;  /* 0x0000000000037919 */ /* 0x000e220000002100 */
[----:B------:R-:W1:Y:S06]  /*0020*/  LDCU UR5, c[0x0][0x3a4] ;  /* 0x00007480ff0577ac */ /* 0x000e6c0008000800 */
[----:B------:R-:W0:Y:S08]  /*0030*/  S2UR UR4, SR_CTAID.X ;  /* 0x00000000000479c3 */ /* 0x000e300000002500 */
[----:B------:R-:W0:Y:S01]  /*0040*/  LDC R0, c[0x0][0x360] ;  /* 0x0000d800ff007b82 */ /* 0x000e220000000800 */
[----:B-1----:R-:W-:Y:S01]  /*0050*/  UISETP.NE.U32.AND UP0, UPT, UR5, URZ, UPT ;  /* 0x000000ff0500728c */ /* 0x002fe2000bf05070 */
[----:B0-----:R-:W-:-:S08]  /*0060*/  IMAD R0, R0, UR4, R3 ;  /* 0x0000000400007c24 */ /* 0x001fd0000f8e0203 */
[----:B------:R-:W-:Y:S05]  /*0070*/  BRA.U UP0, `(.L_x_0) ;  /* 0x0000000100507547 */ /* 0x000fea000b800000 */
[----:B------:R-:W0:Y:S01]  /*0080*/  LDCU UR4, c[0x0][0x3a0] ;  /* 0x00007400ff0477ac */ /* 0x000e220008000800 */
[----:B------:R-:W-:Y:S01]  /*0090*/  IMAD.MOV.U32 R11, RZ, RZ, RZ ;  /* 0x000000ffff0b7224 */ /* 0x000fe200078e00ff */
[----:B0-----:R-:W0:Y:S01]  /*00a0*/  I2F.U32.RP R4, UR4 ;  /* 0x0000000400047d06 */ /* 0x001e220008209000 */
[----:B------:R-:W-:-:S07]  /*00b0*/  ISETP.NE.U32.AND P1, PT, RZ, UR4, PT ;  /* 0x00000004ff007c0c */ /* 0x000fce000bf25070 */
[----:B0-----:R-:W0:Y:S02]  /*00c0*/  MUFU.RCP R4, R4 ;  /* 0x0000000400047308 */ /* 0x001e240000001000 */
[----:B0-----:R-:W-:-:S06]  /*00d0*/  VIADD R2, R4, 0xffffffe ;  /* 0x0ffffffe04027836 */ /* 0x001fcc0000000000 */
[----:B------:R0:W1:Y:S02]  /*00e0*/  F2I.FTZ.U32.TRUNC.NTZ R3, R2 ;  /* 0x0000000200037305 */ /* 0x000064000021f000 */
[----:B0-----:R-:W-:Y:S02]  /*00f0*/  IMAD.MOV.U32 R2, RZ, RZ, RZ ;  /* 0x000000ffff027224 */ /* 0x001fe400078e00ff */
[----:B-1----:R-:W-:-:S04]  /*0100*/  IMAD.MOV R5, RZ, RZ, -R3 ;  /* 0x000000ffff057224 */ /* 0x002fc800078e0a03 */
[----:B------:R-:W-:-:S04]  /*0110*/  IMAD R5, R5, UR4, RZ ;  /* 0x0000000405057c24 */ /* 0x000fc8000f8e02ff */
[----:B------:R-:W-:-:S06]  /*0120*/  IMAD.HI.U32 R3, R3, R5, R2 ;  /* 0x0000000503037227 */ /* 0x000fcc00078e0002 */
[----:B------:R-:W-:-:S04]  /*0130*/  IMAD.HI.U32 R3, R3, R0, RZ ;  /* 0x0000000003037227 */ /* 0x000fc800078e00ff */
[----:B------:R-:W-:-:S04]  /*0140*/  IMAD.MOV R3, RZ, RZ, -R3 ;  /* 0x000000ffff037224 */ /* 0x000fc800078e0a03 */
[----:B------:R-:W-:-:S05]  /*0150*/  IMAD R10, R3, UR4, R0 ;  /* 0x00000004030a7c24 */ /* 0x000fca000f8e0200 */
[----:B------:R-:W-:-:S13]  /*0160*/  ISETP.GE.U32.AND P0, PT, R10, UR4, PT ;  /* 0x000000040a007c0c */ /* 0x000fda000bf06070 */
[----:B------:R-:W-:-:S04]  /*0170*/  @P0 IADD3 R10, PT, PT, R10, -UR4, RZ ;  /* 0x800000040a0a0c10 */ /* 0x000fc8000fffe0ff */
[----:B------:R-:W-:-:S13]  /*0180*/  ISETP.GE.U32.AND P0, PT, R10, UR4, PT ;  /* 0x000000040a007c0c */ /* 0x000fda000bf06070 */
[----:B------:R-:W-:Y:S01]  /*0190*/  @P0 VIADD R10, R10, -UR4 ;  /* 0x800000040a0a0c36 */ /* 0x000fe20008000000 */
[----:B------:R-:W-:Y:S01]  /*01a0*/  @!P1 LOP3.LUT R10, RZ, UR4, RZ, 0x33, !PT ;  /* 0x00000004ff0a9c12 */ /* 0x000fe2000f8e33ff */
[----:B------:R-:W-:Y:S06]  /*01b0*/  BRA `(.L_x_1) ;  /* 0x0000000000087947 */ /* 0x000fec0003800000 */
.L_x_0:
[----:B------:R-:W-:-:S07]  /*01c0*/  MOV R2, 0x1e0 ;  /* 0x000001e000027802 */ /* 0x000fce0000000f00 */
[----:B------:R-:W-:Y:S05]  /*01d0*/  CALL.REL.NOINC `($__internal_1_$__cuda_sm20_rem_s64) ;  /* 0x0000001000907944 */ /* 0x000fea0003c00000 */
.L_x_1:
[----:B------:R-:W0:Y:S02]  /*01e0*/  LDCU UR4, c[0x0][0x39c] ;  /* 0x00007380ff0477ac */ /* 0x000e240008000800 */
[----:B0-----:R-:W-:-:S05]  /*01f0*/  IMAD.U32 R13, RZ, RZ, UR4 ;  /* 0x00000004ff0d7e24 */ /* 0x001fca000f8e00ff */
[----:B------:R-:W-:-:S13]  /*0200*/  ISETP.NE.U32.AND P0, PT, R13, RZ, PT ;  /* 0x000000ff0d00720c */ /* 0x000fda0003f05070 */
[----:B------:R-:W-:Y:S05]  /*0210*/  @P0 BRA `(.L_x_2) ;  /* 0x0000000000600947 */ /* 0x000fea0003800000 */
[----:B------:R-:W0:Y:S01]  /*0220*/  LDC R12, c[0x0][0x398] ;  /* 0x0000e600ff0c7b82 */ /* 0x000e220000000800 */
[----:B------:R-:W-:Y:S01]  /*0230*/  IMAD.MOV.U32 R15, RZ, RZ, RZ ;  /* 0x000000ffff0f7224 */ /* 0x000fe200078e00ff */
[----:B0-----:R-:W0:Y:S01]  /*0240*/  I2F.U32.RP R0, R12 ;  /* 0x0000000c00007306 */ /* 0x001e220000209000 */
[----:B------:R-:W-:-:S07]  /*0250*/  ISETP.NE.U32.AND P2, PT, R12, RZ, PT ;  /* 0x000000ff0c00720c */ /* 0x000fce0003f45070 */
[----:B0-----:R-:W0:Y:S02]  /*0260*/  MUFU.RCP R0, R0 ;  /* 0x0000000000007308 */ /* 0x001e240000001000 */
[----:B0-----:R-:W-:-:S06]  /*0270*/  VIADD R2, R0, 0xffffffe ;  /* 0x0ffffffe00027836 */ /* 0x001fcc0000000000 */
[----:B------:R0:W1:Y:S02]  /*0280*/  F2I.FTZ.U32.TRUNC.NTZ R3, R2 ;  /* 0x0000000200037305 */ /* 0x000064000021f000 */
[----:B0-----:R-:W-:Y:S02]  /*0290*/  IMAD.MOV.U32 R2, RZ, RZ, RZ ;  /* 0x000000ffff027224 */ /* 0x001fe400078e00ff */
[----:B-1----:R-:W-:-:S05]  /*02a0*/  IMAD R4, R3, R12, RZ ;  /* 0x0000000c03047224 */ /* 0x002fca00078e02ff */
[----:B------:R-:W-:-:S05]  /*02b0*/  IADD3 R5, PT, PT, -R4, RZ, RZ ;  /* 0x000000ff04057210 */ /* 0x000fca0007ffe1ff */
[----:B------:R-:W-:-:S06]  /*02c0*/  IMAD.HI.U32 R3, R3, R5, R2 ;  /* 0x0000000503037227 */ /* 0x000fcc00078e0002 */
[----:B------:R-:W-:-:S04]  /*02d0*/  IMAD.HI.U32 R14, R3, R10, RZ ;  /* 0x0000000a030e7227 */ /* 0x000fc800078e00ff */
[----:B------:R-:W-:-:S04]  /*02e0*/  IMAD.MOV R3, RZ, RZ, -R14 ;  /* 0x000000ffff037224 */ /* 0x000fc800078e0a0e */
[----:B------:R-:W-:-:S05]  /*02f0*/  IMAD R3, R12, R3, R10 ;  /* 0x000000030c037224 */ /* 0x000fca00078e020a */
[----:B------:R-:W-:-:S13]  /*0300*/  ISETP.GE.U32.AND P0, PT, R3, R12, PT ;  /* 0x0000000c0300720c */ /* 0x000fda0003f06070 */
[----:B------:R-:W-:Y:S02]  /*0310*/  @P0 IMAD.IADD R3, R3, 0x1, -R12 ;  /* 0x0000000103030824 */ /* 0x000fe400078e0a0c */
[----:B------:R-:W-:-:S03]  /*0320*/  @P0 VIADD R14, R14, 0x1 ;  /* 0x000000010e0e0836 */ /* 0x000fc60000000000 */
[----:B------:R-:W-:Y:S01]  /*0330*/  ISETP.GE.U32.AND P1, PT, R3, R12, PT ;  /* 0x0000000c0300720c */ /* 0x000fe20003f26070 */
[----:B------:R-:W-:-:S12]  /*0340*/  IMAD.MOV.U32 R3, RZ, RZ, RZ ;  /* 0x000000ffff037224 */ /* 0x000fd800078e00ff */
[----:B------:R-:W-:Y:S02]  /*0350*/  @P1 IADD3 R14, PT, PT, R14, 0x1, RZ ;  /* 0x000000010e0e1810 */ /* 0x000fe40007ffe0ff */
[----:B------:R-:W-:-:S05]  /*0360*/  @!P2 LOP3.LUT R14, RZ, R12, RZ, 0x33, !PT ;  /* 0x0000000cff0ea212 */ /* 0x000fca00078e33ff */
[----:B------:R-:W-:-:S04]  /*0370*/  IMAD.MOV R5, RZ, RZ, -R14 ;  /* 0x000000ffff057224 */ /* 0x000fc800078e0a0e */
[----:B------:R-:W-:Y:S01]  /*0380*/  IMAD R2, R12, R5, R10 ;  /* 0x000000050c027224 */ /* 0x000fe200078e020a */
[----:B------:R-:W-:Y:S06]  /*0390*/  BRA `(.L_x_3) ;  /* 0x0000000000347947 */ /* 0x000fec0003800000 */
.L_x_2:
[----:B------:R-:W-:Y:S01]  /*03a0*/  IMAD.MOV.U32 R3, RZ, RZ, R10 ;  /* 0x000000ffff037224 */ /* 0x000fe200078e000a */
[----:B------:R-:W-:Y:S02]  /*03b0*/  MOV R2, R11 ;  /* 0x0000000b00027202 */ /* 0x000fe40000000f00 */
[----:B------:R-:W-:-:S07]  /*03c0*/  MOV R0, 0x3e0 ;  /* 0x000003e000007802 */ /* 0x000fce0000000f00 */
[----:B------:R-:W-:Y:S05]  /*03d0*/  CALL.REL.NOINC `($__internal_0_$__cuda_sm20_div_s64) ;  /* 0x0000000800bc7944 */ /* 0x000fea0003c00000 */
[----:B------:R-:W0:Y:S01]  /*03e0*/  LDC.64 R12, c[0x0][0x398] ;  /* 0x0000e600ff0c7b82 */ /* 0x000e220000000a00 */
[----:B------:R-:W-:Y:S01]  /*03f0*/  IADD3 R5, P0, PT, RZ, -R14, RZ ;  /* 0x8000000eff057210 */ /* 0x000fe20007f1e0ff */
[----:B------:R-:W-:-:S04]  /*0400*/  IMAD.MOV.U32 R2, RZ, RZ, R10 ;  /* 0x000000ffff027224 */ /* 0x000fc800078e000a */
[----:B------:R-:W-:-:S04]  /*0410*/  IMAD.X R3, RZ, RZ, ~R15, P0 ;  /* 0x000000ffff037224 */ /* 0x000fc800000e0e0f */
[-C--:B0-----:R-:W-:Y:S02]  /*0420*/  IMAD R0, R3, R12.reuse, RZ ;  /* 0x0000000c03007224 */ /* 0x081fe400078e02ff */
[----:B------:R-:W-:Y:S02]  /*0430*/  IMAD.MOV.U32 R3, RZ, RZ, R11 ;  /* 0x000000ffff037224 */ /* 0x000fe400078e000b */
[----:B------:R-:W-:-:S04]  /*0440*/  IMAD.WIDE.U32 R2, R5, R12, R2 ;  /* 0x0000000c05027225 */ /* 0x000fc800078e0002 */
[----:B------:R-:W-:-:S04]  /*0450*/  IMAD R5, R5, R13, R0 ;  /* 0x0000000d05057224 */ /* 0x000fc800078e0200 */
[----:B------:R-:W-:-:S07]  /*0460*/  IMAD.IADD R3, R3, 0x1, R5 ;  /* 0x0000000103037824 */ /* 0x000fce00078e0205 */
.L_x_3:
[----:B------:R-:W-:Y:S01]  /*0470*/  ISETP.GE.U32.AND P0, PT, R12, 0x1, PT ;  /* 0x000000010c00780c */ /* 0x000fe20003f06070 */
[----:B------:R-:W0:Y:S01]  /*0480*/  LDCU.64 UR4, c[0x0][0x358] ;  /* 0x00006b00ff0477ac */ /* 0x000e220008000a00 */
[----:B------:R-:W-:Y:S02]  /*0490*/  HFMA2 R20, -RZ, RZ, 0, 0 ;  /* 0x00000000ff147431 */ /* 0x000fe400000001ff */
[----:B------:R-:W-:-:S13]  /*04a0*/  ISETP.GE.AND.EX P0, PT, R13, RZ, PT, P0 ;  /* 0x000000ff0d00720c */ /* 0x000fda0003f06300 */
[----:B------:R-:W-:Y:S05]  /*04b0*/  @!P0 BRA `(.L_x_4) ;  /* 0x0000000800708947 */ /* 0x000fea0003800000 */
[C---:B------:R-:W-:Y:S01]  /*04c0*/  ISETP.GE.U32.AND P1, PT, R12.reuse, 0x8, PT ;  /* 0x000000080c00780c */ /* 0x040fe20003f26070 */
[----:B------:R-:W-:Y:S01]  /*04d0*/  IMAD.MOV.U32 R20, RZ, RZ, RZ ;  /* 0x000000ffff147224 */ /* 0x000fe200078e00ff */
[----:B------:R-:W-:Y:S02]  /*04e0*/  LOP3.LUT R0, R12, 0x7, RZ, 0xc0, !PT ;  /* 0x000000070c007812 */ /* 0x000fe400078ec0ff */
[----:B------:R-:W-:Y:S02]  /*04f0*/  CS2R R4, SRZ ;  /* 0x0000000000047805 */ /* 0x000fe4000001ff00 */
[----:B------:R-:W-:Y:S02]  /*0500*/  ISETP.GE.U32.AND.EX P1, PT, R13, RZ, PT, P1 ;  /* 0x000000ff0d00720c */ /* 0x000fe40003f26110 */
[----:B------:R-:W-:-:S04]  /*0510*/  ISETP.NE.U32.AND P0, PT, R0, RZ, PT ;  /* 0x000000ff0000720c */ /* 0x000fc80003f05070 */
[----:B------:R-:W-:-:S07]  /*0520*/  ISETP.NE.AND.EX P0, PT, RZ, RZ, PT, P0 ;  /* 0x000000ffff00720c */ /* 0x000fce0003f05300 */
[----:B------:R-:W-:Y:S06]  /*0530*/  @!P1 BRA `(.L_x_5) ;  /* 0x0000000400049947 */ /* 0x000fec0003800000 */
[----:B------:R-:W1:Y:S01]  /*0540*/  LDCU.128 UR8, c[0x0][0x380] ;  /* 0x00007000ff0877ac */ /* 0x000e620008000c00 */
[C---:B------:R-:W-:Y:S01]  /*0550*/  IMAD.SHL.U32 R27, R13.reuse, 0x4, RZ ;  /* 0x000000040d1b7824 */ /* 0x040fe200078e00ff */
[C---:B------:R-:W-:Y:S01]  /*0560*/  LOP3.LUT R4, R12.reuse, 0xfffffff8, RZ, 0xc0, !PT ;  /* 0xfffffff80c047812 */ /* 0x040fe200078ec0ff */
[C---:B------:R-:W-:Y:S01]  /*0570*/  IMAD.WIDE.U32 R18, R12.reuse, 0x4, RZ ;  /* 0x000000040c127825 */ /* 0x040fe200078e00ff */
[----:B------:R-:W-:Y:S02]  /*0580*/  LOP3.LUT R5, R13, 0x7fffffff, RZ, 0xc0, !PT ;  /* 0x7fffffff0d057812 */ /* 0x000fe400078ec0ff */
[C---:B------:R-:W-:Y:S01]  /*0590*/  SHF.L.U64.HI R6, R12.reuse, 0x5, R13 ;  /* 0x000000050c067819 */ /* 0x040fe2000001020d */
[----:B------:R-:W-:Y:S01]  /*05a0*/  IMAD.SHL.U32 R9, R12, 0x20, RZ ;  /* 0x000000200c097824 */ /* 0x000fe200078e00ff */
[----:B------:R-:W-:Y:S01]  /*05b0*/  IADD3 R27, PT, PT, R19, R27, RZ ;  /* 0x0000001b131b7210 */ /* 0x000fe20007ffe0ff */
[----:B------:R-:W-:Y:S02]  /*05c0*/  IMAD.MOV.U32 R20, RZ, RZ, RZ ;  /* 0x000000ffff147224 */ /* 0x000fe400078e00ff */
[----:B------:R-:W-:-:S02]  /*05d0*/  IMAD.MOV.U32 R8, RZ, RZ, R4 ;  /* 0x000000ffff087224 */ /* 0x000fc400078e0004 */
[----:B------:R-:W-:Y:S01]  /*05e0*/  IMAD.MOV.U32 R26, RZ, RZ, R5 ;  /* 0x000000ffff1a7224 */ /* 0x000fe200078e0005 */
[----:B-1----:R-:W-:Y:S02]  /*05f0*/  LEA R28, P1, R2, UR10, 0x2 ;  /* 0x0000000a021c7c11 */ /* 0x002fe4000f8210ff */
[----:B------:R-:W-:Y:S02]  /*0600*/  LEA R16, P2, R14, UR8, 0x2 ;  /* 0x000000080e107c11 */ /* 0x000fe4000f8410ff */
[----:B------:R-:W-:Y:S02]  /*0610*/  LEA.HI.X R7, R2, UR11, R3, 0x2, P1 ;  /* 0x0000000b02077c11 */ /* 0x000fe400088f1403 */
[----:B------:R-:W-:Y:S02]  /*0620*/  LEA.HI.X R17, R14, UR9, R15, 0x2, P2 ;  /* 0x000000090e117c11 */ /* 0x000fe400090f140f */
[----:B------:R-:W-:-:S05]  /*0630*/  IADD3 R16, P1, PT, R16, 0x10, RZ ;  /* 0x0000001010107810 */ /* 0x000fca0007f3e0ff */
[----:B------:R-:W-:-:S08]  /*0640*/  IMAD.X R17, RZ, RZ, R17, P1 ;  /* 0x000000ffff117224 */ /* 0x000fd000008e0611 */
.L_x_6:
[----:B------:R-:W-:Y:S01]  /*0650*/  IMAD.MOV.U32 R29, RZ, RZ, R7 ;  /* 0x000000ffff1d7224 */ /* 0x000fe200078e0007 */
[----:B0-----:R-:W2:Y:S04]  /*0660*/  LDG.E R21, desc[UR4][R16.64+-0x10] ;  /* 0xfffff00410157981 */ /* 0x001ea8000c1e1900 */
[----:B------:R-:W2:Y:S01]  /*0670*/  LDG.E R22, desc[UR4][R28.64] ;  /* 0x000000041c167981 */ /* 0x000ea2000c1e1900 */
[----:B------:R-:W-:-:S03]  /*0680*/  IADD3 R24, P1, PT, R28, R18, RZ ;  /* 0x000000121c187210 */ /* 0x000fc60007f3e0ff */
[----:B------:R-:W3:Y:S01]  /*0690*/  LDG.E R23, desc[UR4][R16.64+-0x8] ;  /* 0xfffff80410177981 */ /* 0x000ee2000c1e1900 */
[----:B------:R-:W-:Y:S01]  /*06a0*/  IADD3.X R25, PT, PT, R7, R27, RZ, P1, !PT ;  /* 0x0000001b07197210 */ /* 0x000fe20000ffe4ff */
[----:B--2---:R-:W-:-:S04]  /*06b0*/  FFMA R21, R21, R22, R20 ;  /* 0x0000001615157223 */ /* 0x004fc80000000014 */
[----:B------:R-:W2:Y:S04]  /*06c0*/  LDG.E R22, desc[UR4][R24.64] ;  /* 0x0000000418167981 */ /* 0x000ea8000c1e1900 */
[----:B------:R-:W2:Y:S02]  /*06d0*/  LDG.E R20, desc[UR4][R16.64+-0xc] ;  /* 0xfffff40410147981 */ /* 0x000ea4000c1e1900 */
[----:B--2---:R-:W-:Y:S01]  /*06e0*/  FFMA R22, R20, R22, R21 ;  /* 0x0000001614167223 */ /* 0x004fe20000000015 */
[----:B------:R-:W-:Y:S02]  /*06f0*/  IADD3 R20, P1, PT, R24, R18, RZ ;  /* 0x0000001218147210 */ /* 0x000fe40007f3e0ff */
[----:B------:R-:W2:Y:S03]  /*0700*/  LDG.E R24, desc[UR4][R16.64+-0x4] ;  /* 0xfffffc0410187981 */ /* 0x000ea6000c1e1900 */
[----:B------:R-:W-:-:S05]  /*0710*/  IMAD.X R21, R25, 0x1, R27, P1 ;  /* 0x0000000119157824 */ /* 0x000fca00008e061b */
[----:B------:R-:W3:Y:S02]  /*0720*/  LDG.E R29, desc[UR4][R20.64] ;  /* 0x00000004141d7981 */ /* 0x000ee4000c1e1900 */
[----:B---3--:R-:W-:Y:S01]  /*0730*/  FFMA R29, R23, R29, R22 ;  /* 0x0000001d171d7223 */ /* 0x008fe20000000016 */
[----:B------:R-:W-:-:S05]  /*0740*/  IADD3 R22, P1, PT, R20, R18, RZ ;  /* 0x0000001214167210 */ /* 0x000fca0007f3e0ff */
[----:B------:R-:W-:-:S05]  /*0750*/  IMAD.X R23, R21, 0x1, R27, P1 ;  /* 0x0000000115177824 */ /* 0x000fca00008e061b */
[----:B------:R-:W2:Y:S02]  /*0760*/  LDG.E R20, desc[UR4][R22.64] ;  /* 0x0000000416147981 */ /* 0x000ea4000c1e1900 */
[----:B--2---:R-:W-:Y:S01]  /*0770*/  FFMA R29, R24, R20, R29 ;  /* 0x00000014181d7223 */ /* 0x004fe2000000001d */
[-C--:B------:R-:W-:Y:S01]  /*0780*/  IADD3 R24, P1, PT, R22, R18.reuse, RZ ;  /* 0x0000001216187210 */ /* 0x080fe20007f3e0ff */
[----:B------:R-:W2:Y:S04]  /*0790*/  LDG.E R20, desc[UR4][R16.64] ;  /* 0x0000000410147981 */ /* 0x000ea8000c1e1900 */
[----:B------:R-:W-:Y:S01]  /*07a0*/  IMAD.X R25, R23, 0x1, R27, P1 ;  /* 0x0000000117197824 */ /* 0x000fe200008e061b */
[----:B------:R-:W3:Y:S04]  /*07b0*/  LDG.E R22, desc[UR4][R16.64+0x4] ;  /* 0x0000040410167981 */ /* 0x000ee8000c1e1900 */
[----:B------:R-:W2:Y:S02]  /*07c0*/  LDG.E R21, desc[UR4][R24.64] ;  /* 0x0000000418157981 */ /* 0x000ea4000c1e1900 */
[----:B--2---:R-:W-:Y:S01]  /*07d0*/  FFMA R29, R20, R21, R29 ;  /* 0x00000015141d7223 */ /* 0x004fe2000000001d */
[----:B------:R-:W-:-:S05]  /*07e0*/  IADD3 R20, P1, PT, R24, R18, RZ ;  /* 0x0000001218147210 */ /* 0x000fca0007f3e0ff */
[----:B------:R-:W-:-:S05]  /*07f0*/  IMAD.X R21, R25, 0x1, R27, P1 ;  /* 0x0000000119157824 */ /* 0x000fca00008e061b */
[----:B------:R-:W3:Y:S02]  /*0800*/  LDG.E R23, desc[UR4][R20.64] ;  /* 0x0000000414177981 */ /* 0x000ee4000c1e1900 */
[----:B---3--:R-:W-:Y:S01]  /*0810*/  FFMA R29, R22, R23, R29 ;  /* 0x00000017161d7223 */ /* 0x008fe2000000001d */
[-C--:B------:R-:W-:Y:S02]  /*0820*/  IADD3 R22, P1, PT, R20, R18.reuse, RZ ;  /* 0x0000001214167210 */ /* 0x080fe40007f3e0ff */
[----:B------:R-:W2:Y:S02]  /*0830*/  LDG.E R20, desc[UR4][R16.64+0x8] ;  /* 0x0000080410147981 */ /* 0x000ea4000c1e1900 */
[----:B------:R-:W-:Y:S02]  /*0840*/  IADD3.X R23, PT, PT, R21, R27, RZ, P1, !PT ;  /* 0x0000001b15177210 */ /* 0x000fe40000ffe4ff */
[----:B------:R-:W-:-:S03]  /*0850*/  IADD3 R24, P1, PT, R22, R18, RZ ;  /* 0x0000001216187210 */ /* 0x000fc60007f3e0ff */
[----:B------:R-:W2:Y:S02]  /*0860*/  LDG.E R21, desc[UR4][R22.64] ;  /* 0x0000000416157981 */ /* 0x000ea4000c1e1900 */
[----:B------:R-:W-:-:S05]  /*0870*/  IMAD.X R25, R23, 0x1, R27, P1 ;  /* 0x0000000117197824 */ /* 0x000fca00008e061b */
[----:B------:R-:W3:Y:S04]  /*0880*/  LDG.E R24, desc[UR4][R24.64] ;  /* 0x0000000418187981 */ /* 0x000ee8000c1e1900 */
[----:B------:R0:W3:Y:S01]  /*0890*/  LDG.E R23, desc[UR4][R16.64+0xc] ;  /* 0x00000c0410177981 */ /* 0x0000e2000c1e1900 */
[----:B------:R-:W-:-:S04]  /*08a0*/  IADD3 R8, P1, PT, R8, -0x8, RZ ;  /* 0xfffffff808087810 */ /* 0x000fc80007f3e0ff */
[----:B------:R-:W-:Y:S02]  /*08b0*/  IADD3.X R26, PT, PT, R26, -0x1, RZ, P1, !PT ;  /* 0xffffffff1a1a7810 */ /* 0x000fe40000ffe4ff */
[----:B------:R-:W-:-:S04]  /*08c0*/  ISETP.NE.U32.AND P1, PT, R8, RZ, PT ;  /* 0x000000ff0800720c */ /* 0x000fc80003f25070 */
[----:B------:R-:W-:Y:S02]  /*08d0*/  ISETP.NE.AND.EX P1, PT, R26, RZ, PT, P1 ;  /* 0x000000ff1a00720c */ /* 0x000fe40003f25310 */
[----:B------:R-:W-:Y:S02]  /*08e0*/  IADD3 R28, P2, PT, R28, R9, RZ ;  /* 0x000000091c1c7210 */ /* 0x000fe40007f5e0ff */
[----:B0-----:R-:W-:-:S03]  /*08f0*/  IADD3 R16, P3, PT, R16, 0x20, RZ ;  /* 0x0000002010107810 */ /* 0x001fc60007f7e0ff */
[----:B------:R-:W-:Y:S02]  /*0900*/  IMAD.X R7, R7, 0x1, R6, P2 ;  /* 0x0000000107077824 */ /* 0x000fe400010e0606 */
[----:B------:R-:W-:Y:S02]  /*0910*/  IMAD.X R17, RZ, RZ, R17, P3 ;  /* 0x000000ffff117224 */ /* 0x000fe400018e0611 */
[----:B--2---:R-:W-:-:S04]  /*0920*/  FFMA R20, R20, R21, R29 ;  /* 0x0000001514147223 */ /* 0x004fc8000000001d */
[----:B---3--:R-:W-:Y:S01]  /*0930*/  FFMA R20, R23, R24, R20 ;  /* 0x0000001817147223 */ /* 0x008fe20000000014 */
[----:B------:R-:W-:Y:S06]  /*0940*/  @P1 BRA `(.L_x_6) ;  /* 0xfffffffc00401947 */ /* 0x000fec000383ffff */
.L_x_5:
[----:B------:R-:W-:Y:S05]  /*0950*/  @!P0 BRA `(.L_x_4) ;  /* 0x0000000400488947 */ /* 0x000fea0003800000 */
[----:B------:R-:W-:Y:S02]  /*0960*/  ISETP.GE.U32.AND P1, PT, R0, 0x4, PT ;  /* 0x000000040000780c */ /* 0x000fe40003f26070 */
[----:B------:R-:W-:Y:S02]  /*0970*/  LOP3.LUT R24, R12, 0x3, RZ, 0xc0, !PT ;  /* 0x000000030c187812 */ /* 0x000fe400078ec0ff */
[----:B------:R-:W-:Y:S02]  /*0980*/  ISETP.GE.U32.AND.EX P1, PT, RZ, RZ, PT, P1 ;  /* 0x000000ffff00720c */ /* 0x000fe40003f26110 */
[----:B------:R-:W-:-:S04]  /*0990*/  ISETP.NE.U32.AND P0, PT, R24, RZ, PT ;  /* 0x000000ff1800720c */ /* 0x000fc80003f05070 */
[----:B------:R-:W-:-:S07]  /*09a0*/  ISETP.NE.AND.EX P0, PT, RZ, RZ, PT, P0 ;  /* 0x000000ffff00720c */ /* 0x000fce0003f05300 */
[----:B------:R-:W-:Y:S06]  /*09b0*/  @!P1 BRA `(.L_x_7) ;  /* 0x0000000000849947 */ /* 0x000fec0003800000 */
[----:B------:R-:W1:Y:S01]  /*09c0*/  LDCU.128 UR8, c[0x0][0x380] ;  /* 0x00007000ff0877ac */ /* 0x000e620008000c00 */
[-C--:B------:R-:W-:Y:S01]  /*09d0*/  IMAD R0, R5, R12.reuse, RZ ;  /* 0x0000000c05007224 */ /* 0x080fe200078e02ff */
[----:B------:R-:W-:Y:S01]  /*09e0*/  SHF.L.U64.HI R27, R12, 0x2, R13 ;  /* 0x000000020c1b7819 */ /* 0x000fe2000001020d */
[----:B------:R-:W-:-:S04]  /*09f0*/  IMAD.WIDE.U32 R6, R4, R12, R2 ;  /* 0x0000000c04067225 */ /* 0x000fc800078e0002 */
[----:B------:R-:W-:Y:S01]  /*0a00*/  IMAD R9, R4, R13, R0 ;  /* 0x0000000d04097224 */ /* 0x000fe200078e0200 */
[----:B------:R-:W-:Y:S01]  /*0a10*/  IADD3 R0, P1, PT, R14, R4, RZ ;  /* 0x000000040e007210 */ /* 0x000fe20007f3e0ff */
[----:B------:R-:W-:Y:S02]  /*0a20*/  IMAD.SHL.U32 R19, R12, 0x4, RZ ;  /* 0x000000040c137824 */ /* 0x000fe400078e00ff */
[----:B------:R-:W-:Y:S01]  /*0a30*/  IMAD.IADD R7, R7, 0x1, R9 ;  /* 0x0000000107077824 */ /* 0x000fe200078e0209 */
[----:B------:R-:W-:Y:S02]  /*0a40*/  IADD3.X R9, PT, PT, R15, R5, RZ, P1, !PT ;  /* 0x000000050f097210 */ /* 0x000fe40000ffe4ff */
[----:B-1----:R-:W-:Y:S02]  /*0a50*/  LEA R22, P3, R6, UR10, 0x2 ;  /* 0x0000000a06167c11 */ /* 0x002fe4000f8610ff */
[----:B------:R-:W-:Y:S02]  /*0a60*/  LEA R8, P2, R0, UR8, 0x2 ;  /* 0x0000000800087c11 */ /* 0x000fe4000f8410ff */
[----:B------:R-:W-:-:S02]  /*0a70*/  LEA.HI.X R23, R6, UR11, R7, 0x2, P3 ;  /* 0x0000000b06177c11 */ /* 0x000fc400098f1407 */
[----:B------:R-:W-:Y:S02]  /*0a80*/  IADD3 R6, P1, PT, R19, R22, RZ ;  /* 0x0000001613067210 */ /* 0x000fe40007f3e0ff */
[----:B------:R-:W-:Y:S01]  /*0a90*/  LEA.HI.X R9, R0, UR9, R9, 0x2, P2 ;  /* 0x0000000900097c11 */ /* 0x000fe200090f1409 */
[----:B0-----:R-:W2:Y:S01]  /*0aa0*/  LDG.E R21, desc[UR4][R22.64] ;  /* 0x0000000416157981 */ /* 0x001ea2000c1e1900 */
[-C--:B------:R-:W-:Y:S01]  /*0ab0*/  IADD3 R16, P2, PT, R6, R19.reuse, RZ ;  /* 0x0000001306107210 */ /* 0x080fe20007f5e0ff */
[----:B------:R-:W-:Y:S02]  /*0ac0*/  IMAD.X R7, R27, 0x1, R23, P1 ;  /* 0x000000011b077824 */ /* 0x000fe400008e0617 */
[----:B------:R-:W2:Y:S01]  /*0ad0*/  LDG.E R25, desc[UR4][R8.64] ;  /* 0x0000000408197981 */ /* 0x000ea2000c1e1900 */
[----:B------:R-:W-:Y:S01]  /*0ae0*/  IADD3 R18, P1, PT, R16, R19, RZ ;  /* 0x0000001310127210 */ /* 0x000fe20007f3e0ff */
[--C-:B------:R-:W-:Y:S02]  /*0af0*/  IMAD.X R17, R7, 0x1, R27.reuse, P2 ;  /* 0x0000000107117824 */ /* 0x100fe400010e061b */
[----:B------:R-:W3:Y:S04]  /*0b00*/  LDG.E R6, desc[UR4][R6.64] ;  /* 0x0000000406067981 */ /* 0x000ee8000c1e1900 */
[----:B------:R-:W3:Y:S01]  /*0b10*/  LDG.E R0, desc[UR4][R8.64+0x4] ;  /* 0x0000040408007981 */ /* 0x000ee2000c1e1900 */
[----:B------:R-:W-:-:S03]  /*0b20*/  IMAD.X R19, R17, 0x1, R27, P1 ;  /* 0x0000000111137824 */ /* 0x000fc600008e061b */
[----:B------:R-:W4:Y:S04]  /*0b30*/  LDG.E R16, desc[UR4][R16.64] ;  /* 0x0000000410107981 */ /* 0x000f28000c1e1900 */
[----:B------:R-:W4:Y:S04]  /*0b40*/  LDG.E R27, desc[UR4][R8.64+0x8] ;  /* 0x00000804081b7981 */ /* 0x000f28000c1e1900 */
[----:B------:R-:W5:Y:S04]  /*0b50*/  LDG.E R23, desc[UR4][R8.64+0xc] ;  /* 0x00000c0408177981 */ /* 0x000f68000c1e1900 */
[----:B------:R-:W5:Y:S01]  /*0b60*/  LDG.E R18, desc[UR4][R18.64] ;  /* 0x0000000412127981 */ /* 0x000f62000c1e1900 */
[----:B------:R-:W-:-:S04]  /*0b70*/  IADD3 R4, P1, PT, R4, 0x4, RZ ;  /* 0x0000000404047810 */ /* 0x000fc80007f3e0ff */
[----:B------:R-:W-:Y:S01]  /*0b80*/  IADD3.X R5, PT, PT, RZ, R5, RZ, P1, !PT ;  /* 0x00000005ff057210 */ /* 0x000fe20000ffe4ff */
[----:B--2---:R-:W-:-:S04]  /*0b90*/  FFMA R21, R25, R21, R20 ;  /* 0x0000001519157223 */ /* 0x004fc80000000014 */
[----:B---3--:R-:W-:-:S04]  /*0ba0*/  FFMA R0, R0, R6, R21 ;  /* 0x0000000600007223 */ /* 0x008fc80000000015 */
[----:B----4-:R-:W-:-:S04]  /*0bb0*/  FFMA R0, R27, R16, R0 ;  /* 0x000000101b007223 */ /* 0x010fc80000000000 */
[----:B-----5:R-:W-:-:S07]  /*0bc0*/  FFMA R20, R23, R18, R0 ;  /* 0x0000001217147223 */ /* 0x020fce0000000000 */
.L_x_7:
[----:B------:R-:W-:Y:S05]  /*0bd0*/  @!P0 BRA `(.L_x_4) ;  /* 0x0000000000a88947 */ /* 0x000fea0003800000 */
[----:B------:R-:W-:Y:S02]  /*0be0*/  ISETP.NE.U32.AND P1, PT, R24, 0x1, PT ;  /* 0x000000011800780c */ /* 0x000fe40003f25070 */
[----:B------:R-:W-:Y:S02]  /*0bf0*/  LOP3.LUT R0, R12, 0x1, RZ, 0xc0, !PT ;  /* 0x000000010c007812 */ /* 0x000fe400078ec0ff */
[----:B------:R-:W-:Y:S02]  /*0c00*/  ISETP.NE.AND.EX P1, PT, RZ, RZ, PT, P1 ;  /* 0x000000ffff00720c */ /* 0x000fe40003f25310 */
[----:B------:R-:W-:-:S04]  /*0c10*/  ISETP.NE.U32.AND P0, PT, R0, 0x1, PT ;  /* 0x000000010000780c */ /* 0x000fc80003f05070 */
[----:B------:R-:W-:-:S07]  /*0c20*/  ISETP.NE.U32.AND.EX P0, PT, RZ, RZ, PT, P0 ;  /* 0x000000ffff00720c */ /* 0x000fce0003f05100 */
[----:B------:R-:W-:Y:S06]  /*0c30*/  @!P1 BRA `(.L_x_8) ;  /* 0x0000000000549947 */ /* 0x000fec0003800000 */
[----:B------:R-:W1:Y:S01]  /*0c40*/  LDCU.128 UR8, c[0x0][0x380] ;  /* 0x00007000ff0877ac */ /* 0x000e620008000c00 */
[----:B------:R-:W-:Y:S01]  /*0c50*/  IMAD R6, R5, R12, RZ ;  /* 0x0000000c05067224 */ /* 0x000fe200078e02ff */
[----:B------:R-:W-:Y:S01]  /*0c60*/  IADD3 R0, P1, PT, R14, R4, RZ ;  /* 0x000000040e007210 */ /* 0x000fe20007f3e0ff */
[----:B------:R-:W-:-:S04]  /*0c70*/  IMAD.WIDE.U32 R16, R4, R12, R2 ;  /* 0x0000000c04107225 */ /* 0x000fc800078e0002 */
[----:B------:R-:W-:Y:S02]  /*0c80*/  IMAD R9, R4, R13, R6 ;  /* 0x0000000d04097224 */ /* 0x000fe400078e0206 */
[----:B------:R-:W-:Y:S02]  /*0c90*/  IMAD.X R7, R15, 0x1, R5, P1 ;  /* 0x000000010f077824 */ /* 0x000fe400008e0605 */
[----:B------:R-:W-:Y:S01]  /*0ca0*/  IMAD.IADD R9, R17, 0x1, R9 ;  /* 0x0000000111097824 */ /* 0x000fe200078e0209 */
[----:B-1----:R-:W-:Y:S02]  /*0cb0*/  LEA R8, P1, R16, UR10, 0x2 ;  /* 0x0000000a10087c11 */ /* 0x002fe4000f8210ff */
[----:B------:R-:W-:Y:S02]  /*0cc0*/  LEA R6, P2, R0, UR8, 0x2 ;  /* 0x0000000800067c11 */ /* 0x000fe4000f8410ff */
[----:B------:R-:W-:Y:S02]  /*0cd0*/  LEA.HI.X R9, R16, UR11, R9, 0x2, P1 ;  /* 0x0000000b10097c11 */ /* 0x000fe400088f1409 */
[----:B------:R-:W-:-:S02]  /*0ce0*/  LEA.HI.X R7, R0, UR9, R7, 0x2, P2 ;  /* 0x0000000900077c11 */ /* 0x000fc400090f1407 */
[C---:B------:R-:W-:Y:S02]  /*0cf0*/  LEA R16, P1, R12.reuse, R8, 0x2 ;  /* 0x000000080c107211 */ /* 0x040fe400078210ff */
[----:B0-----:R-:W2:Y:S02]  /*0d00*/  LDG.E R8, desc[UR4][R8.64] ;  /* 0x0000000408087981 */ /* 0x001ea4000c1e1900 */
[----:B------:R-:W-:Y:S02]  /*0d10*/  LEA.HI.X R17, R12, R9, R13, 0x2, P1 ;  /* 0x000000090c117211 */ /* 0x000fe400008f140d */
[----:B------:R-:W2:Y:S04]  /*0d20*/  LDG.E R19, desc[UR4][R6.64] ;  /* 0x0000000406137981 */ /* 0x000ea8000c1e1900 */
[----:B------:R-:W3:Y:S04]  /*0d30*/  LDG.E R0, desc[UR4][R6.64+0x4] ;  /* 0x0000040406007981 */ /* 0x000ee8000c1e1900 */
[----:B------:R-:W3:Y:S01]  /*0d40*/  LDG.E R16, desc[UR4][R16.64] ;  /* 0x0000000410107981 */ /* 0x000ee2000c1e1900 */
[----:B------:R-:W-:-:S05]  /*0d50*/  IADD3 R4, P1, PT, R4, 0x2, RZ ;  /* 0x0000000204047810 */ /* 0x000fca0007f3e0ff */
[----:B------:R-:W-:Y:S02]  /*0d60*/  IMAD.X R5, RZ, RZ, R5, P1 ;  /* 0x000000ffff057224 */ /* 0x000fe400008e0605 */
[----:B--2---:R-:W-:-:S04]  /*0d70*/  FFMA R19, R19, R8, R20 ;  /* 0x0000000813137223 */ /* 0x004fc80000000014 */
[----:B---3--:R-:W-:-:S07]  /*0d80*/  FFMA R20, R0, R16, R19 ;  /* 0x0000001000147223 */ /* 0x008fce0000000013 */
.L_x_8:
[----:B------:R-:W-:Y:S05]  /*0d90*/  @P0 BRA `(.L_x_4) ;  /* 0x0000000000380947 */ /* 0x000fea0003800000 */
[----:B------:R-:W1:Y:S01]  /*0da0*/  LDCU.128 UR8, c[0x0][0x380] ;  /* 0x00007000ff0877ac */ /* 0x000e620008000c00 */
[----:B------:R-:W-:Y:S01]  /*0db0*/  IMAD R8, R5, R12, RZ ;  /* 0x0000000c05087224 */ /* 0x000fe200078e02ff */
[----:B------:R-:W-:Y:S01]  /*0dc0*/  IADD3 R0, P0, PT, R14, R4, RZ ;  /* 0x000000040e007210 */ /* 0x000fe20007f1e0ff */
[----:B------:R-:W-:-:S04]  /*0dd0*/  IMAD.WIDE.U32 R6, R4, R12, R2 ;  /* 0x0000000c04067225 */ /* 0x000fc800078e0002 */
[----:B------:R-:W-:Y:S02]  /*0de0*/  IMAD R13, R4, R13, R8 ;  /* 0x0000000d040d7224 */ /* 0x000fe400078e0208 */
[----:B------:R-:W-:-:S03]  /*0df0*/  IMAD.X R15, R15, 0x1, R5, P0 ;  /* 0x000000010f0f7824 */ /* 0x000fc600000e0605 */
[----:B------:R-:W-:Y:S02]  /*0e00*/  IADD3 R5, PT, PT, R7, R13, RZ ;  /* 0x0000000d07057210 */ /* 0x000fe40007ffe0ff */
[----:B-1----:R-:W-:Y:S02]  /*0e10*/  LEA R2, P0, R0, UR8, 0x2 ;  /* 0x0000000800027c11 */ /* 0x002fe4000f8010ff */
[----:B------:R-:W-:Y:S02]  /*0e20*/  LEA R4, P1, R6, UR10, 0x2 ;  /* 0x0000000a06047c11 */ /* 0x000fe4000f8210ff */
[----:B------:R-:W-:Y:S02]  /*0e30*/  LEA.HI.X R3, R0, UR9, R15, 0x2, P0 ;  /* 0x0000000900037c11 */ /* 0x000fe400080f140f */
[----:B------:R-:W-:-:S04]  /*0e40*/  LEA.HI.X R5, R6, UR11, R5, 0x2, P1 ;  /* 0x0000000b06057c11 */ /* 0x000fc800088f1405 */
[----:B0-----:R-:W2:Y:S04]  /*0e50*/  LDG.E R3, desc[UR4][R2.64] ;  /* 0x0000000402037981 */ /* 0x001ea8000c1e1900 */
[----:B------:R-:W2:Y:S02]  /*0e60*/  LDG.E R4, desc[UR4][R4.64] ;  /* 0x0000000404047981 */ /* 0x000ea4000c1e1900 */
[----:B--2---:R-:W-:-:S07]  /*0e70*/  FFMA R20, R3, R4, R20 ;  /* 0x0000000403147223 */ /* 0x004fce0000000014 */
.L_x_4:
[----:B------:R-:W1:Y:S02]  /*0e80*/  LDCU.64 UR6, c[0x0][0x390] ;  /* 0x00007200ff0677ac */ /* 0x000e640008000a00 */
[----:B-1----:R-:W-:-:S04]  /*0e90*/  LEA R2, P0, R10, UR6, 0x2 ;  /* 0x000000060a027c11 */ /* 0x002fc8000f8010ff */
[----:B------:R-:W-:-:S05]  /*0ea0*/  LEA.HI.X R3, R10, UR7, R11, 0x2, P0 ;  /* 0x000000070a037c11 */ /* 0x000fca00080f140b */
[----:B0-----:R-:W-:Y:S01]  /*0eb0*/  STG.E desc[UR4][R2.64], R20 ;  /* 0x0000001402007986 */ /* 0x001fe2000c101904 */
[----:B------:R-:W-:Y:S05]  /*0ec0*/  EXIT ;  /* 0x000000000000794d */ /* 0x000fea0003800000 */
        .weak           $__internal_0_$__cuda_sm20_div_s64
        .type           $__internal_0_$__cuda_sm20_div_s64,@function
        .size           $__internal_0_$__cuda_sm20_div_s64,($__internal_1_$__cuda_sm20_rem_s64 - $__internal_0_$__cuda_sm20_div_s64)
$__internal_0_$__cuda_sm20_div_s64:
[----:B------:R-:W0:Y:S01]  /*0ed0*/  LDCU.64 UR6, c[0x0][0x398] ;  /* 0x00007300ff0677ac */ /* 0x000e220008000a00 */
[----:B------:R-:W-:Y:S02]  /*0ee0*/  ISETP.GE.AND P3, PT, R2, RZ, PT ;  /* 0x000000ff0200720c */ /* 0x000fe40003f66270 */
[----:B------:R-:W-:-:S04]  /*0ef0*/  IADD3 R12, P4, PT, RZ, -R3, RZ ;  /* 0x80000003ff0c7210 */ /* 0x000fc80007f9e0ff */
[----:B------:R-:W-:Y:S01]  /*0f00*/  SEL R12, R12, R3, !P3 ;  /* 0x000000030c0c7207 */ /* 0x000fe20005800000 */
[----:B0-----:R-:W-:Y:S02]  /*0f10*/  UIADD3 UR4, UP1, UPT, URZ, -UR6, URZ ;  /* 0x80000006ff047290 */ /* 0x001fe4000ff3e0ff */
[----:B------:R-:W-:Y:S02]  /*0f20*/  UISETP.GE.AND UP0, UPT, UR7, URZ, UPT ;  /* 0x000000ff0700728c */ /* 0x000fe4000bf06270 */
[----:B------:R-:W-:Y:S02]  /*0f30*/  UIADD3.X UR5, UPT, UPT, URZ, ~UR7, URZ, UP1, !UPT ;  /* 0x80000007ff057290 */ /* 0x000fe40008ffe4ff */
[----:B------:R-:W-:Y:S02]  /*0f40*/  USEL UR4, UR4, UR6, !UP0 ;  /* 0x0000000604047287 */ /* 0x000fe4000c000000 */
[----:B------:R-:W-:-:S09]  /*0f50*/  USEL UR5, UR5, UR7, !UP0 ;  /* 0x0000000705057287 */ /* 0x000fd2000c000000 */
[----:B------:R-:W0:Y:S08]  /*0f60*/  I2F.U64.RP R8, UR4 ;  /* 0x0000000400087d12 */ /* 0x000e300008309000 */
[----:B0-----:R-:W0:Y:S02]  /*0f70*/  MUFU.RCP R8, R8 ;  /* 0x0000000800087308 */ /* 0x001e240000001000 */
[----:B0-----:R-:W-:-:S06]  /*0f80*/  VIADD R4, R8, 0x1ffffffe ;  /* 0x1ffffffe08047836 */ /* 0x001fcc0000000000 */
[----:B------:R-:W0:Y:S02]  /*0f90*/  F2I.U64.TRUNC R4, R4 ;  /* 0x0000000400047311 */ /* 0x000e24000020d800 */
[----:B0-----:R-:W-:-:S04]  /*0fa0*/  IMAD.WIDE.U32 R6, R4, UR4, RZ ;  /* 0x0000000404067c25 */ /* 0x001fc8000f8e00ff */
[----:B------:R-:W-:Y:S01]  /*0fb0*/  IMAD R7, R4, UR5, R7 ;  /* 0x0000000504077c24 */ /* 0x000fe2000f8e0207 */
[----:B------:R-:W-:-:S03]  /*0fc0*/  IADD3 R9, P0, PT, RZ, -R6, RZ ;  /* 0x80000006ff097210 */ /* 0x000fc60007f1e0ff */
[----:B------:R-:W-:Y:S02]  /*0fd0*/  IMAD R7, R5, UR4, R7 ;  /* 0x0000000405077c24 */ /* 0x000fe4000f8e0207 */
[----:B------:R-:W-:-:S04]  /*0fe0*/  IMAD.HI.U32 R6, R4, R9, RZ ;  /* 0x0000000904067227 */ /* 0x000fc800078e00ff */
[----:B------:R-:W-:Y:S02]  /*0ff0*/  IMAD.X R13, RZ, RZ, ~R7, P0 ;  /* 0x000000ffff0d7224 */ /* 0x000fe400000e0e07 */
[----:B------:R-:W-:Y:S02]  /*1000*/  IMAD.MOV.U32 R7, RZ, RZ, R4 ;  /* 0x000000ffff077224 */ /* 0x000fe400078e0004 */
[-C--:B------:R-:W-:Y:S02]  /*1010*/  IMAD R15, R5, R13.reuse, RZ ;  /* 0x0000000d050f7224 */ /* 0x080fe400078e02ff */
[----:B------:R-:W-:-:S04]  /*1020*/  IMAD.WIDE.U32 R6, P0, R4, R13, R6 ;  /* 0x0000000d04067225 */ /* 0x000fc80007800006 */
[----:B------:R-:W-:-:S04]  /*1030*/  IMAD.HI.U32 R13, R5, R13, RZ ;  /* 0x0000000d050d7227 */ /* 0x000fc800078e00ff */
[----:B------:R-:W-:-:S05]  /*1040*/  IMAD.HI.U32 R6, P1, R5, R9, R6 ;  /* 0x0000000905067227 */ /* 0x000fca0007820006 */
[----:B------:R-:W-:Y:S01]  /*1050*/  IADD3 R7, P2, PT, R15, R6, RZ ;  /* 0x000000060f077210 */ /* 0x000fe20007f5e0ff */
[----:B------:R-:W-:-:S04]  /*1060*/  IMAD.X R6, R13, 0x1, R5, P0 ;  /* 0x000000010d067824 */ /* 0x000fc800000e0605 */
[----:B------:R-:W-:Y:S01]  /*1070*/  IMAD.WIDE.U32 R4, R7, UR4, RZ ;  /* 0x0000000407047c25 */ /* 0x000fe2000f8e00ff */
[----:B------:R-:W-:-:S03]  /*1080*/  IADD3.X R9, PT, PT, RZ, RZ, R6, P2, P1 ;  /* 0x000000ffff097210 */ /* 0x000fc600017e2406 */
[----:B------:R-:W-:Y:S01]  /*1090*/  IMAD R6, R7, UR5, R5 ;  /* 0x0000000507067c24 */ /* 0x000fe2000f8e0205 */
[----:B------:R-:W-:-:S03]  /*10a0*/  IADD3 R5, P0, PT, RZ, -R4, RZ ;  /* 0x80000004ff057210 */ /* 0x000fc60007f1e0ff */
[----:B------:R-:W-:Y:S02]  /*10b0*/  IMAD R4, R9, UR4, R6 ;  /* 0x0000000409047c24 */ /* 0x000fe4000f8e0206 */
[----:B------:R-:W-:-:S03]  /*10c0*/  IMAD.HI.U32 R6, R7, R5, RZ ;  /* 0x0000000507067227 */ /* 0x000fc600078e00ff */
[----:B------:R-:W-:-:S05]  /*10d0*/  IADD3.X R4, PT, PT, RZ, ~R4, RZ, P0, !PT ;  /* 0x80000004ff047210 */ /* 0x000fca00007fe4ff */
[----:B------:R-:W-:-:S04]  /*10e0*/  IMAD.WIDE.U32 R6, P0, R7, R4, R6 ;  /* 0x0000000407067225 */ /* 0x000fc80007800006 */
[----:B------:R-:W-:-:S04]  /*10f0*/  IMAD.HI.U32 R6, P1, R9, R5, R6 ;  /* 0x0000000509067227 */ /* 0x000fc80007820006 */
[CC--:B------:R-:W-:Y:S02]  /*1100*/  IMAD R5, R9.reuse, R4.reuse, RZ ;  /* 0x0000000409057224 */ /* 0x0c0fe400078e02ff */
[----:B------:R-:W-:-:S03]  /*1110*/  IMAD.HI.U32 R4, R9, R4, RZ ;  /* 0x0000000409047227 */ /* 0x000fc600078e00ff */
[----:B------:R-:W-:Y:S01]  /*1120*/  IADD3 R3, P2, PT, R5, R6, RZ ;  /* 0x0000000605037210 */ /* 0x000fe20007f5e0ff */
[----:B------:R-:W-:Y:S02]  /*1130*/  IMAD.X R5, RZ, RZ, ~R2, P4 ;  /* 0x000000ffff057224 */ /* 0x000fe400020e0e02 */
[----:B------:R-:W-:Y:S02]  /*1140*/  IMAD.X R9, R4, 0x1, R9, P0 ;  /* 0x0000000104097824 */ /* 0x000fe400000e0609 */
[----:B------:R-:W-:Y:S01]  /*1150*/  IMAD.HI.U32 R4, R3, R12, RZ ;  /* 0x0000000c03047227 */ /* 0x000fe200078e00ff */
[----:B------:R-:W-:Y:S02]  /*1160*/  SEL R8, R5, R2, !P3 ;  /* 0x0000000205087207 */ /* 0x000fe40005800000 */
[----:B------:R-:W-:Y:S01]  /*1170*/  IADD3.X R9, PT, PT, RZ, RZ, R9, P2, P1 ;  /* 0x000000ffff097210 */ /* 0x000fe200017e2409 */
[----:B------:R-:W-:Y:S01]  /*1180*/  IMAD.MOV.U32 R5, RZ, RZ, RZ ;  /* 0x000000ffff057224 */ /* 0x000fe200078e00ff */
[----:B------:R-:W-:Y:S01]  /*1190*/  LOP3.LUT R2, R2, UR7, RZ, 0x3c, !PT ;  /* 0x0000000702027c12 */ /* 0x000fe2000f8e3cff */
[----:B------:R-:W-:-:S04]  /*11a0*/  IMAD.WIDE.U32 R4, R3, R8, R4 ;  /* 0x0000000803047225 */ /* 0x000fc800078e0004 */
[C---:B------:R-:W-:Y:S02]  /*11b0*/  IMAD R7, R9.reuse, R8, RZ ;  /* 0x0000000809077224 */ /* 0x040fe400078e02ff */
[----:B------:R-:W-:-:S04]  /*11c0*/  IMAD.HI.U32 R4, P0, R9, R12, R4 ;  /* 0x0000000c09047227 */ /* 0x000fc80007800004 */
[----:B------:R-:W-:Y:S01]  /*11d0*/  IMAD.HI.U32 R3, R9, R8, RZ ;  /* 0x0000000809037227 */ /* 0x000fe200078e00ff */
[----:B------:R-:W-:-:S04]  /*11e0*/  IADD3 R7, P1, PT, R7, R4, RZ ;  /* 0x0000000407077210 */ /* 0x000fc80007f3e0ff */
[----:B------:R-:W-:Y:S01]  /*11f0*/  IADD3.X R3, PT, PT, R3, RZ, RZ, P0, !PT ;  /* 0x000000ff03037210 */ /* 0x000fe200007fe4ff */
[----:B------:R-:W-:-:S04]  /*1200*/  IMAD.WIDE.U32 R4, R7, UR4, RZ ;  /* 0x0000000407047c25 */ /* 0x000fc8000f8e00ff */
[----:B------:R-:W-:Y:S01]  /*1210*/  IMAD.X R3, RZ, RZ, R3, P1 ;  /* 0x000000ffff037224 */ /* 0x000fe200008e0603 */
[----:B------:R-:W-:Y:S01]  /*1220*/  IADD3 R12, P1, PT, -R4, R12, RZ ;  /* 0x0000000c040c7210 */ /* 0x000fe20007f3e1ff */
[C---:B------:R-:W-:Y:S01]  /*1230*/  IMAD R6, R7.reuse, UR5, R5 ;  /* 0x0000000507067c24 */ /* 0x040fe2000f8e0205 */
[----:B------:R-:W-:Y:S02]  /*1240*/  IADD3 R4, P2, PT, R7, 0x1, RZ ;  /* 0x0000000107047810 */ /* 0x000fe40007f5e0ff */
[----:B------:R-:W-:Y:S01]  /*1250*/  ISETP.GE.U32.AND P0, PT, R12, UR4, PT ;  /* 0x000000040c007c0c */ /* 0x000fe2000bf06070 */
[----:B------:R-:W-:-:S04]  /*1260*/  IMAD R6, R3, UR4, R6 ;  /* 0x0000000403067c24 */ /* 0x000fc8000f8e0206 */
[----:B------:R-:W-:Y:S01]  /*1270*/  IMAD.X R9, R8, 0x1, ~R6, P1 ;  /* 0x0000000108097824 */ /* 0x000fe200008e0e06 */
[----:B------:R-:W-:Y:S01]  /*1280*/  IADD3 R5, P1, PT, R12, -UR4, RZ ;  /* 0x800000040c057c10 */ /* 0x000fe2000ff3e0ff */
[----:B------:R-:W-:-:S03]  /*1290*/  IMAD.X R6, RZ, RZ, R3, P2 ;  /* 0x000000ffff067224 */ /* 0x000fc600010e0603 */
[C---:B------:R-:W-:Y:S02]  /*12a0*/  ISETP.GE.U32.AND.EX P0, PT, R9.reuse, UR5, PT, P0 ;  /* 0x0000000509007c0c */ /* 0x040fe4000bf06100 */
[----:B------:R-:W-:Y:S02]  /*12b0*/  IADD3.X R8, PT, PT, R9, ~UR5, RZ, P1, !PT ;  /* 0x8000000509087c10 */ /* 0x000fe40008ffe4ff */
[----:B------:R-:W-:Y:S02]  /*12c0*/  SEL R5, R5, R12, P0 ;  /* 0x0000000c05057207 */ /* 0x000fe40000000000 */
[----:B------:R-:W-:Y:S02]  /*12d0*/  SEL R8, R8, R9, P0 ;  /* 0x0000000908087207 */ /* 0x000fe40000000000 */
[----:B------:R-:W-:Y:S02]  /*12e0*/  SEL R7, R4, R7, P0 ;  /* 0x0000000704077207 */ /* 0x000fe40000000000 */
[----:B------:R-:W-:-:S02]  /*12f0*/  ISETP.GE.U32.AND P1, PT, R5, UR4, PT ;  /* 0x0000000405007c0c */ /* 0x000fc4000bf26070 */
[----:B------:R-:W-:Y:S02]  /*1300*/  SEL R4, R6, R3, P0 ;  /* 0x0000000306047207 */ /* 0x000fe40000000000 */
[----:B------:R-:W-:Y:S02]  /*1310*/  IADD3 R14, P2, PT, R7, 0x1, RZ ;  /* 0x00000001070e7810 */ /* 0x000fe40007f5e0ff */
[----:B------:R-:W-:Y:S02]  /*1320*/  ISETP.GE.U32.AND.EX P0, PT, R8, UR5, PT, P1 ;  /* 0x0000000508007c0c */ /* 0x000fe4000bf06110 */
[-C--:B------:R-:W-:Y:S02]  /*1330*/  IADD3.X R15, PT, PT, RZ, R4.reuse, RZ, P2, !PT ;  /* 0x00000004ff0f7210 */ /* 0x080fe400017fe4ff */
[----:B------:R-:W-:Y:S02]  /*1340*/  SEL R14, R14, R7, P0 ;  /* 0x000000070e0e7207 */ /* 0x000fe40000000000 */
[----:B------:R-:W-:-:S02]  /*1350*/  SEL R15, R15, R4, P0 ;  /* 0x000000040f0f7207 */ /* 0x000fc40000000000 */
[-C--:B------:R-:W-:Y:S02]  /*1360*/  IADD3 R3, P2, PT, RZ, -R14.reuse, RZ ;  /* 0x8000000eff037210 */ /* 0x080fe40007f5e0ff */
[----:B------:R-:W-:Y:S02]  /*1370*/  ISETP.GE.AND P1, PT, R2, RZ, PT ;  /* 0x000000ff0200720c */ /* 0x000fe40003f26270 */
[----:B------:R-:W-:Y:S01]  /*1380*/  ISETP.NE.U32.AND P0, PT, RZ, UR6, PT ;  /* 0x00000006ff007c0c */ /* 0x000fe2000bf05070 */
[----:B------:R-:W-:Y:S01]  /*1390*/  IMAD.X R2, RZ, RZ, ~R15, P2 ;  /* 0x000000ffff027224 */ /* 0x000fe200010e0e0f */
[----:B------:R-:W-:Y:S01]  /*13a0*/  SEL R14, R3, R14, !P1 ;  /* 0x0000000e030e7207 */ /* 0x000fe20004800000 */
[----:B------:R-:W-:Y:S01]  /*13b0*/  IMAD.MOV.U32 R3, RZ, RZ, 0x0 ;  /* 0x00000000ff037424 */ /* 0x000fe200078e00ff */
[----:B------:R-:W-:Y:S02]  /*13c0*/  ISETP.NE.AND.EX P0, PT, RZ, UR7, PT, P0 ;  /* 0x00000007ff007c0c */ /* 0x000fe4000bf05300 */
[----:B------:R-:W-:Y:S01]  /*13d0*/  SEL R15, R2, R15, !P1 ;  /* 0x0000000f020f7207 */ /* 0x000fe20004800000 */
[----:B------:R-:W-:Y:S01]  /*13e0*/  IMAD.MOV.U32 R2, RZ, RZ, R0 ;  /* 0x000000ffff027224 */ /* 0x000fe200078e0000 */
[----:B------:R-:W-:-:S02]  /*13f0*/  SEL R14, R14, 0xffffffff, P0 ;  /* 0xffffffff0e0e7807 */ /* 0x000fc40000000000 */
[----:B------:R-:W-:Y:S01]  /*1400*/  SEL R15, R15, 0xffffffff, P0 ;  /* 0xffffffff0f0f7807 */ /* 0x000fe20000000000 */
[----:B------:R-:W-:Y:S06]  /*1410*/  RET.REL.NODEC R2 `(_Z11gpu_mat_mulPfS_S_ll) ;  /* 0xffffffe802f87950 */ /* 0x000fec0003c3ffff */
        .weak           $__internal_1_$__cuda_sm20_rem_s64
        .type           $__internal_1_$__cuda_sm20_rem_s64,@function
        .size           $__internal_1_$__cuda_sm20_rem_s64,(.L_x_11 - $__internal_1_$__cuda_sm20_rem_s64)
$__internal_1_$__cuda_sm20_rem_s64:
[----:B------:R-:W0:Y:S02]  /*1420*/  LDCU.64 UR6, c[0x0][0x3a0] ;  /* 0x00007400ff0677ac */ /* 0x000e240008000a00 */
[----:B0-----:R-:W-:Y:S02]  /*1430*/  UIADD3 UR4, UP1, UPT, URZ, -UR6, URZ ;  /* 0x80000006ff047290 */ /* 0x001fe4000ff3e0ff */
[----:B------:R-:W-:Y:S02]  /*1440*/  UISETP.GE.AND UP0, UPT, UR7, URZ, UPT ;  /* 0x000000ff0700728c */ /* 0x000fe4000bf06270 */
[----:B------:R-:W-:Y:S02]  /*1450*/  UIADD3.X UR5, UPT, UPT, URZ, ~UR7, URZ, UP1, !UPT ;  /* 0x80000007ff057290 */ /* 0x000fe40008ffe4ff */
[----:B------:R-:W-:Y:S02]  /*1460*/  USEL UR4, UR4, UR6, !UP0 ;  /* 0x0000000604047287 */ /* 0x000fe4000c000000 */
[----:B------:R-:W-:-:S09]  /*1470*/  USEL UR5, UR5, UR7, !UP0 ;  /* 0x0000000705057287 */ /* 0x000fd2000c000000 */
[----:B------:R-:W0:Y:S08]  /*1480*/  I2F.U64.RP R3, UR4 ;  /* 0x0000000400037d12 */ /* 0x000e300008309000 */
[----:B0-----:R-:W0:Y:S02]  /*1490*/  MUFU.RCP R3, R3 ;  /* 0x0000000300037308 */ /* 0x001e240000001000 */
[----:B0-----:R-:W-:-:S06]  /*14a0*/  IADD3 R4, PT, PT, R3, 0x1ffffffe, RZ ;  /* 0x1ffffffe03047810 */ /* 0x001fcc0007ffe0ff */
        /* <DEDUP_REMOVED lines=11> */
[----:B------:R-:W-:-:S04]  /*1560*/  IMAD.HI.U32 R6, P1, R5, R9, R6 ;  /* 0x0000000905067227 */ /* 0x000fc80007820006 */
[----:B------:R-:W-:Y:S01]  /*1570*/  IMAD.X R3, R3, 0x1, R5, P0 ;  /* 0x0000000103037824 */ /* 0x000fe200000e0605 */
[----:B------:R-:W-:-:S04]  /*1580*/  IADD3 R7, P2, PT, R13, R6, RZ ;  /* 0x000000060d077210 */ /* 0x000fc80007f5e0ff */
[----:B------:R-:W-:Y:S01]  /*1590*/  IADD3.X R3, PT, PT, RZ, RZ, R3, P2, P1 ;  /* 0x000000ffff037210 */ /* 0x000fe200017e2403 */
[----:B------:R-:W-:-:S04]  /*15a0*/  IMAD.WIDE.U32 R4, R7, UR4, RZ ;  /* 0x0000000407047c25 */ /* 0x000fc8000f8e00ff */
[----:B------:R-:W-:Y:S01]  /*15b0*/  IMAD R6, R7, UR5, R5 ;  /* 0x0000000507067c24 */ /* 0x000fe2000f8e0205 */
[----:B------:R-:W-:-:S03]  /*15c0*/  IADD3 R5, P0, PT, RZ, -R4, RZ ;  /* 0x80000004ff057210 */ /* 0x000fc60007f1e0ff */
[----:B------:R-:W-:Y:S02]  /*15d0*/  IMAD R4, R3, UR4, R6 ;  /* 0x0000000403047c24 */ /* 0x000fe4000f8e0206 */
[----:B------:R-:W-:-:S03]  /*15e0*/  IMAD.HI.U32 R6, R7, R5, RZ ;  /* 0x0000000507067227 */ /* 0x000fc600078e00ff */
[----:B------:R-:W-:-:S05]  /*15f0*/  IADD3.X R4, PT, PT, RZ, ~R4, RZ, P0, !PT ;  /* 0x80000004ff047210 */ /* 0x000fca00007fe4ff */
[----:B------:R-:W-:-:S04]  /*1600*/  IMAD.WIDE.U32 R6, P0, R7, R4, R6 ;  /* 0x0000000407067225 */ /* 0x000fc80007800006 */
[C---:B------:R-:W-:Y:S02]  /*1610*/  IMAD R8, R3.reuse, R4, RZ ;  /* 0x0000000403087224 */ /* 0x040fe400078e02ff */
[----:B------:R-:W-:-:S04]  /*1620*/  IMAD.HI.U32 R7, P1, R3, R5, R6 ;  /* 0x0000000503077227 */ /* 0x000fc80007820006 */
[----:B------:R-:W-:Y:S01]  /*1630*/  IMAD.HI.U32 R6, R3, R4, RZ ;  /* 0x0000000403067227 */ /* 0x000fe200078e00ff */
[----:B------:R-:W-:-:S03]  /*1640*/  IADD3 R7, P2, PT, R8, R7, RZ ;  /* 0x0000000708077210 */ /* 0x000fc60007f5e0ff */
[----:B------:R-:W-:Y:S02]  /*1650*/  IMAD.X R3, R6, 0x1, R3, P0 ;  /* 0x0000000106037824 */ /* 0x000fe400000e0603 */
[----:B------:R-:W-:-:S03]  /*1660*/  IMAD.HI.U32 R4, R7, R0, RZ ;  /* 0x0000000007047227 */ /* 0x000fc600078e00ff */
[----:B------:R-:W-:Y:S01]  /*1670*/  IADD3.X R3, PT, PT, RZ, RZ, R3, P2, P1 ;  /* 0x000000ffff037210 */ /* 0x000fe200017e2403 */
[----:B------:R-:W-:Y:S02]  /*1680*/  IMAD.MOV.U32 R5, RZ, RZ, RZ ;  /* 0x000000ffff057224 */ /* 0x000fe400078e00ff */
[----:B------:R-:W-:-:S04]  /*1690*/  IMAD.WIDE.U32 R4, RZ, R7, R4 ;  /* 0x00000007ff047225 */ /* 0x000fc800078e0004 */
[----:B------:R-:W-:-:S05]  /*16a0*/  IMAD.HI.U32 R3, P0, R3, R0, R4 ;  /* 0x0000000003037227 */ /* 0x000fca0007800004 */
[----:B------:R-:W-:Y:S01]  /*16b0*/  IADD3 R7, P1, PT, RZ, R3, RZ ;  /* 0x00000003ff077210 */ /* 0x000fe20007f3e0ff */
[----:B------:R-:W-:-:S04]  /*16c0*/  IMAD.X R3, RZ, RZ, RZ, P0 ;  /* 0x000000ffff037224 */ /* 0x000fc800000e06ff */
[----:B------:R-:W-:Y:S01]  /*16d0*/  IMAD.WIDE.U32 R4, R7, UR4, RZ ;  /* 0x0000000407047c25 */ /* 0x000fe2000f8e00ff */
[----:B------:R-:W-:-:S03]  /*16e0*/  IADD3.X R3, PT, PT, RZ, R3, RZ, P1, !PT ;  /* 0x00000003ff037210 */ /* 0x000fc60000ffe4ff */
[----:B------:R-:W-:Y:S01]  /*16f0*/  IMAD R6, R7, UR5, R5 ;  /* 0x0000000507067c24 */ /* 0x000fe2000f8e0205 */
[----:B------:R-:W-:-:S03]  /*1700*/  IADD3 R4, P1, PT, -R4, R0, RZ ;  /* 0x0000000004047210 */ /* 0x000fc60007f3e1ff */
[----:B------:R-:W-:Y:S01]  /*1710*/  IMAD R3, R3, UR4, R6 ;  /* 0x0000000403037c24 */ /* 0x000fe2000f8e0206 */
[----:B------:R-:W-:-:S03]  /*1720*/  ISETP.GE.U32.AND P0, PT, R4, UR4, PT ;  /* 0x0000000404007c0c */ /* 0x000fc6000bf06070 */
[----:B------:R-:W-:Y:S01]  /*1730*/  IMAD.X R5, RZ, RZ, ~R3, P1 ;  /* 0x000000ffff057224 */ /* 0x000fe200008e0e03 */
[----:B------:R-:W-:-:S04]  /*1740*/  IADD3 R3, P1, PT, R4, -UR4, RZ ;  /* 0x8000000404037c10 */ /* 0x000fc8000ff3e0ff */
[C---:B------:R-:W-:Y:S02]  /*1750*/  ISETP.GE.U32.AND.EX P0, PT, R5.reuse, UR5, PT, P0 ;  /* 0x0000000505007c0c */ /* 0x040fe4000bf06100 */
[----:B------:R-:W-:Y:S02]  /*1760*/  IADD3.X R0, PT, PT, R5, ~UR5, RZ, P1, !PT ;  /* 0x8000000505007c10 */ /* 0x000fe40008ffe4ff */
[----:B------:R-:W-:Y:S02]  /*1770*/  SEL R3, R3, R4, P0 ;  /* 0x0000000403037207 */ /* 0x000fe40000000000 */
[----:B------:R-:W-:Y:S02]  /*1780*/  SEL R0, R0, R5, P0 ;  /* 0x0000000500007207 */ /* 0x000fe40000000000 */
[C---:B------:R-:W-:Y:S02]  /*1790*/  ISETP.GE.U32.AND P0, PT, R3.reuse, UR4, PT ;  /* 0x0000000403007c0c */ /* 0x040fe4000bf06070 */
[----:B------:R-:W-:-:S02]  /*17a0*/  IADD3 R10, P2, PT, R3, -UR4, RZ ;  /* 0x80000004030a7c10 */ /* 0x000fc4000ff5e0ff */
[C---:B------:R-:W-:Y:S02]  /*17b0*/  ISETP.GE.U32.AND.EX P0, PT, R0.reuse, UR5, PT, P0 ;  /* 0x0000000500007c0c */ /* 0x040fe4000bf06100 */
[----:B------:R-:W-:Y:S02]  /*17c0*/  ISETP.NE.U32.AND P1, PT, RZ, UR6, PT ;  /* 0x00000006ff007c0c */ /* 0x000fe4000bf25070 */
[----:B------:R-:W-:Y:S02]  /*17d0*/  IADD3.X R11, PT, PT, R0, ~UR5, RZ, P2, !PT ;  /* 0x80000005000b7c10 */ /* 0x000fe400097fe4ff */
[----:B------:R-:W-:Y:S01]  /*17e0*/  SEL R10, R10, R3, P0 ;  /* 0x000000030a0a7207 */ /* 0x000fe20000000000 */
[----:B------:R-:W-:Y:S01]  /*17f0*/  IMAD.MOV.U32 R3, RZ, RZ, 0x0 ;  /* 0x00000000ff037424 */ /* 0x000fe200078e00ff */
[----:B------:R-:W-:Y:S02]  /*1800*/  ISETP.NE.AND.EX P1, PT, RZ, UR7, PT, P1 ;  /* 0x00000007ff007c0c */ /* 0x000fe4000bf25310 */
[----:B------:R-:W-:-:S02]  /*1810*/  SEL R11, R11, R0, P0 ;  /* 0x000000000b0b7207 */ /* 0x000fc40000000000 */
[----:B------:R-:W-:Y:S02]  /*1820*/  SEL R10, R10, 0xffffffff, P1 ;  /* 0xffffffff0a0a7807 */ /* 0x000fe40000800000 */
[----:B------:R-:W-:Y:S01]  /*1830*/  SEL R11, R11, 0xffffffff, P1 ;  /* 0xffffffff0b0b7807 */ /* 0x000fe20000800000 */
[----:B------:R-:W-:Y:S06]  /*1840*/  RET.REL.NODEC R2 `(_Z11gpu_mat_mulPfS_S_ll) ;  /* 0xffffffe402ec7950 */ /* 0x000fec0003c3ffff */
.L_x_9:
[----:B------:R-:W-:-:S00]  /*1850*/  BRA `(.L_x_9) ;  /* 0xfffffffc00fc7947 */ /* 0x000fc0000383ffff */
[----:B------:R-:W-:-:S00]  /*1860*/  NOP ;  /* 0x0000000000007918 */ /* 0x000fc00000000000 */
        /* <DEDUP_REMOVED lines=9> */
.L_x_11:


//--------------------- .nv.shared.reserved.0     --------------------------
	.section	.nv.shared.reserved.0,"aw",@nobits
	.weak		__nv_reservedSMEM_offset_0_alias
	.size		__nv_reservedSMEM_offset_0_alias, 0, 64
	.other		__nv_reservedSMEM_offset_0_alias,@"STO_CUDA_RESERVED_SHARED STV_DEFAULT"
__nv_reservedSMEM_offset_0_alias:
	.zero		0
	.zero		64


//--------------------- .nv.constant0._Z11gpu_mat_mulPfS_S_ll --------------------------
	.section	.nv.constant0._Z11gpu_mat_mulPfS_S_ll,"a",@progbits
	.sectionflags	@""
	.align	4
.nv.constant0._Z11gpu_mat_mulPfS_S_ll:
	.zero		936


//--------------------- SYMBOLS --------------------------

	.type		.nv.reservedSmem.offset0,@object
	.size		.nv.reservedSmem.offset0,0x4
